//
// Generated by NVIDIA NVVM Compiler
//
// Compiler Build ID: CL-36424714
// Cuda compilation tools, release 13.0, V13.0.88
// Based on NVVM 20.0.0
//

.version 9.0
.target sm_100
.address_size 64

	// .globl	_Z10computeGPUPfS_

.visible .entry _Z10computeGPUPfS_(
	.param .u64 .ptr .align 1 _Z10computeGPUPfS__param_0,
	.param .u64 .ptr .align 1 _Z10computeGPUPfS__param_1
)
{
	.reg .pred 	%p<2>;
	.reg .b16 	%rs<7>;
	.reg .b32 	%r<5>;
	.reg .b32 	%f<4>;
	.reg .b64 	%rd<8>;

	ld.param.u64 	%rd1, [_Z10computeGPUPfS__param_0];
	ld.param.u64 	%rd2, [_Z10computeGPUPfS__param_1];
	mov.u32 	%r2, %ntid.x;
	mov.u32 	%r3, %ctaid.x;
	mov.u32 	%r4, %tid.x;
	mad.lo.s32 	%r1, %r2, %r3, %r4;
	setp.gt.s32 	%p1, %r1, 3;
	@%p1 bra 	$L__BB0_2;
	cvta.to.global.u64 	%rd3, %rd2;
	cvta.to.global.u64 	%rd4, %rd1;
	mul.wide.s32 	%rd5, %r1, 4;
	add.s64 	%rd6, %rd4, %rd5;
	ld.global.f32 	%f1, [%rd6];
	// begin inline asm
	{  cvt.rn.f16.f32 %rs1, %f1;}

	// end inline asm
	add.s64 	%rd7, %rd3, %rd5;
	ld.global.f32 	%f2, [%rd7];
	// begin inline asm
	{  cvt.rn.f16.f32 %rs2, %f2;}

	// end inline asm
	// begin inline asm
	{add.f16 %rs3,%rs2,%rs1;
}
	// end inline asm
	// begin inline asm
	{  cvt.f32.f16 %f3, %rs3;}

	// end inline asm
	st.global.f32 	[%rd6], %f3;
$L__BB0_2:
	ret;

}


// ===== COMPILED SASS (sm_100) =====

	.target	sm_100

	.elftype	@"ET_EXEC"


//--------------------- .note.nv.tkinfo           --------------------------
	.section	.note.nv.tkinfo,"",@"SHT_NOTE"
	.sectionflags	@"SHF_NOTE_NV_TKINFO"
	.tkinfo
        /*0018*/ 	.word	0x00000002
        /*0030*/ 	.string	""
        /*0030*/ 	.string	"ptxas"
        /*0030*/ 	.string	"Cuda compilation tools, release 13.0, V13.0.88"
        /*0030*/ 	.string	"Build cuda_13.0.r13.0/compiler.36424714_0"
        /*0030*/ 	.string	"-arch sm_100 -m 64 "



//--------------------- .note.nv.cuinfo           --------------------------
	.section	.note.nv.cuinfo,"",@"SHT_NOTE"
	.sectionflags	@"SHF_NOTE_NV_CUINFO"
        /*0018*/ 	.short	0x0002
        /*001a*/ 	.short	0x0064
        /*001c*/ 	.short	0x0082
	.zero		2


//--------------------- .nv.info                  --------------------------
	.section	.nv.info,"",@"SHT_CUDA_INFO"
	.align	4


	//----- nvinfo : EIATTR_REGCOUNT
	.align		4
        /*0000*/ 	.byte	0x04, 0x2f
        /*0002*/ 	.short	(.L_1 - .L_0)
	.align		4
.L_0:
        /*0004*/ 	.word	index@(_Z10computeGPUPfS_)
        /*0008*/ 	.word	0x0000000a


	//----- nvinfo : EIATTR_FRAME_SIZE
	.align		4
.L_1:
        /*000c*/ 	.byte	0x04, 0x11
        /*000e*/ 	.short	(.L_3 - .L_2)
	.align		4
.L_2:
        /*0010*/ 	.word	index@(_Z10computeGPUPfS_)
        /*0014*/ 	.word	0x00000000


	//----- nvinfo : EIATTR_MIN_STACK_SIZE
	.align		4
.L_3:
        /*0018*/ 	.byte	0x04, 0x12
        /*001a*/ 	.short	(.L_5 - .L_4)
	.align		4
.L_4:
        /*001c*/ 	.word	index@(_Z10computeGPUPfS_)
        /*0020*/ 	.word	0x00000000
.L_5:


//--------------------- .nv.compat                --------------------------
	.section	.nv.compat,"",@"SHT_CUDA_COMPAT_INFO"
	.align	4
        /*0000*/ 	.byte	0x02, 0x09, 0x00, 0x00, 0x02, 0x02, 0x01, 0x00, 0x02, 0x05, 0x05, 0x00, 0x03, 0x07, 0x01, 0x01
        /*0010*/ 	.byte	0x02, 0x03, 0x00, 0x00, 0x02, 0x06, 0x01, 0x00, 0x04, 0x0b, 0x08, 0x00, 0x09, 0x00, 0x00, 0x00
        /*0020*/ 	.byte	0x00, 0x00, 0x00, 0x00


//--------------------- .nv.info._Z10computeGPUPfS_ --------------------------
	.section	.nv.info._Z10computeGPUPfS_,"",@"SHT_CUDA_INFO"
	.sectionflags	@""
	.align	4


	//----- nvinfo : EIATTR_CUDA_API_VERSION
	.align		4
        /*0000*/ 	.byte	0x04, 0x37
        /*0002*/ 	.short	(.L_7 - .L_6)
.L_6:
        /*0004*/ 	.word	0x00000082


	//----- nvinfo : EIATTR_KPARAM_INFO
	.align		4
.L_7:
        /*0008*/ 	.byte	0x04, 0x17
        /*000a*/ 	.short	(.L_9 - .L_8)
.L_8:
        /*000c*/ 	.word	0x00000000
        /*0010*/ 	.short	0x0001
        /*0012*/ 	.short	0x0008
        /*0014*/ 	.byte	0x00, 0xf5, 0x21, 0x00


	//----- nvinfo : EIATTR_KPARAM_INFO
	.align		4
.L_9:
        /*0018*/ 	.byte	0x04, 0x17
        /*001a*/ 	.short	(.L_11 - .L_10)
.L_10:
        /*001c*/ 	.word	0x00000000
        /*0020*/ 	.short	0x0000
        /*0022*/ 	.short	0x0000
        /*0024*/ 	.byte	0x00, 0xf5, 0x21, 0x00


	//----- nvinfo : EIATTR_SPARSE_MMA_MASK
	.align		4
.L_11:
        /*0028*/ 	.byte	0x03, 0x50
        /*002a*/ 	.short	0x0000


	//----- nvinfo : EIATTR_MAXREG_COUNT
	.align		4
        /*002c*/ 	.byte	0x03, 0x1b
        /*002e*/ 	.short	0x00ff


	//----- nvinfo : EIATTR_MERCURY_ISA_VERSION
	.align		4
        /*0030*/ 	.byte	0x03, 0x5f
        /*0032*/ 	.short	0x0101


	//----- nvinfo : EIATTR_VRC_CTA_INIT_COUNT
	.align		4
        /*0034*/ 	.byte	0x02, 0x4a
	.zero		1
	.zero		1


	//----- nvinfo : EIATTR_EXIT_INSTR_OFFSETS
	.align		4
        /*0038*/ 	.byte	0x04, 0x1c
        /*003a*/ 	.short	(.L_13 - .L_12)


	//   ....[0]....
.L_12:
        /*003c*/ 	.word	0x00000060


	//   ....[1]....
        /*0040*/ 	.word	0x00000120


	//----- nvinfo : EIATTR_CBANK_PARAM_SIZE
	.align		4
.L_13:
        /*0044*/ 	.byte	0x03, 0x19
        /*0046*/ 	.short	0x0010


	//----- nvinfo : EIATTR_PARAM_CBANK
	.align		4
        /*0048*/ 	.byte	0x04, 0x0a
        /*004a*/ 	.short	(.L_15 - .L_14)
	.align		4
.L_14:
        /*004c*/ 	.word	index@(.nv.constant0._Z10computeGPUPfS_)
        /*0050*/ 	.short	0x0380
        /*0052*/ 	.short	0x0010


	//----- nvinfo : EIATTR_SW_WAR
	.align		4
.L_15:
        /*0054*/ 	.byte	0x04, 0x36
        /*0056*/ 	.short	(.L_17 - .L_16)
.L_16:
        /*0058*/ 	.word	0x00000008
.L_17:


//--------------------- .nv.callgraph             --------------------------
	.section	.nv.callgraph,"",@"SHT_CUDA_CALLGRAPH"
	.align	4
	.sectionentsize	8
	.align		4
        /*0000*/ 	.word	0x00000000
	.align		4
        /*0004*/ 	.word	0xffffffff
	.align		4
        /*0008*/ 	.word	0x00000000
	.align		4
        /*000c*/ 	.word	0xfffffffe
	.align		4
        /*0010*/ 	.word	0x00000000
	.align		4
        /*0014*/ 	.word	0xfffffffd
	.align		4
        /*0018*/ 	.word	0x00000000
	.align		4
        /*001c*/ 	.word	0xfffffffc


//--------------------- .text._Z10computeGPUPfS_  --------------------------
	.section	.text._Z10computeGPUPfS_,"ax",@progbits
	.align	128
        .global         _Z10computeGPUPfS_
        .type           _Z10computeGPUPfS_,@function
        .size           _Z10computeGPUPfS_,(.L_x_1 - _Z10computeGPUPfS_)
        .other          _Z10computeGPUPfS_,@"STO_CUDA_ENTRY STV_DEFAULT"
_Z10computeGPUPfS_:
.text._Z10computeGPUPfS_:
[----:B------:R-:W-:Y:S01]  /*0000*/  LDC R1, c[0x0][0x37c] ;  /* 0x0000df00ff017b82 */ /* 0x000fe20000000800 */
[----:B------:R-:W0:Y:S01]  /*0010*/  S2R R7, SR_CTAID.X ;  /* 0x0000000000077919 */ /* 0x000e220000002500 */
[----:B------:R-:W0:Y:S01]  /*0020*/  LDCU UR4, c[0x0][0x360] ;  /* 0x00006c00ff0477ac */ /* 0x000e220008000800 */
[----:B------:R-:W0:Y:S02]  /*0030*/  S2R R0, SR_TID.X ;  /* 0x0000000000007919 */ /* 0x000e240000002100 */
[----:B0-----:R-:W-:-:S05]  /*0040*/  IMAD R7, R7, UR4, R0 ;  /* 0x0000000407077c24 */ /* 0x001fca000f8e0200 */
[----:B------:R-:W-:-:S13]  /*0050*/  ISETP.GT.AND P0, PT, R7, 0x3, PT ;  /* 0x000000030700780c */ /* 0x000fda0003f04270 */
[----:B------:R-:W-:Y:S05]  /*0060*/  @P0 EXIT ;  /* 0x000000000000094d */ /* 0x000fea0003800000 */
[----:B------:R-:W0:Y:S01]  /*0070*/  LDC.64 R4, c[0x0][0x388] ;  /* 0x0000e200ff047b82 */ /* 0x000e220000000a00 */
[----:B------:R-:W1:Y:S07]  /*0080*/  LDCU.64 UR4, c[0x0][0x358] ;  /* 0x00006b00ff0477ac */ /* 0x000e6e0008000a00 */
[----:B------:R-:W2:Y:S01]  /*0090*/  LDC.64 R2, c[0x0][0x380] ;  /* 0x0000e000ff027b82 */ /* 0x000ea20000000a00 */
[----:B0-----:R-:W-:-:S06]  /*00a0*/  IMAD.WIDE R4, R7, 0x4, R4 ;  /* 0x0000000407047825 */ /* 0x001fcc00078e0204 */
[----:B-1----:R-:W3:Y:S01]  /*00b0*/  LDG.E R5, desc[UR4][R4.64] ;  /* 0x0000000404057981 */ /* 0x002ee2000c1e1900 */
[----:B--2---:R-:W-:-:S05]  /*00c0*/  IMAD.WIDE R2, R7, 0x4, R2 ;  /* 0x0000000407027825 */ /* 0x004fca00078e0202 */
[----:B------:R-:W3:Y:S02]  /*00d0*/  LDG.E R0, desc[UR4][R2.64] ;  /* 0x0000000402007981 */ /* 0x000ee4000c1e1900 */
[----:B---3--:R-:W-:-:S05]  /*00e0*/  F2FP.F16.F32.PACK_AB R0, R5, R0 ;  /* 0x000000000500723e */ /* 0x008fca00000000ff */
[----:B------:R-:W-:-:S05]  /*00f0*/  HADD2 R0, R0.H1_H1, R0.H0_H0 ;  /* 0x2000000000007230 */ /* 0x000fca0000000c00 */
[----:B------:R-:W-:-:S05]  /*0100*/  HADD2.F32 R7, -RZ, R0.H0_H0 ;  /* 0x20000000ff077230 */ /* 0x000fca0000004100 */
[----:B------:R-:W-:Y:S01]  /*0110*/  STG.E desc[UR4][R2.64], R7 ;  /* 0x0000000702007986 */ /* 0x000fe2000c101904 */
[----:B------:R-:W-:Y:S05]  /*0120*/  EXIT ;  /* 0x000000000000794d */ /* 0x000fea0003800000 */
.L_x_0:
[----:B------:R-:W-:-:S00]  /*0130*/  BRA `(.L_x_0) ;  /* 0xfffffffc00fc7947 */ /* 0x000fc0000383ffff */
[----:B------:R-:W-:-:S00]  /*0140*/  NOP ;  /* 0x0000000000007918 */ /* 0x000fc00000000000 */
        /* <DEDUP_REMOVED lines=11> */
.L_x_1:


//--------------------- .nv.shared.reserved.0     --------------------------
	.section	.nv.shared.reserved.0,"aw",@nobits
	.weak		__nv_reservedSMEM_offset_0_alias
	.size		__nv_reservedSMEM_offset_0_alias, 0, 64
	.other		__nv_reservedSMEM_offset_0_alias,@"STO_CUDA_RESERVED_SHARED STV_DEFAULT"
__nv_reservedSMEM_offset_0_alias:
	.zero		0
	.zero		64


//--------------------- .nv.constant0._Z10computeGPUPfS_ --------------------------
	.section	.nv.constant0._Z10computeGPUPfS_,"a",@progbits
	.sectionflags	@""
	.align	4
.nv.constant0._Z10computeGPUPfS_:
	.zero		912


//--------------------- SYMBOLS --------------------------

	.type		.nv.reservedSmem.offset0,@object
	.size		.nv.reservedSmem.offset0,0x4
